//
// Generated by NVIDIA NVVM Compiler
//
// Compiler Build ID: CL-36424714
// Cuda compilation tools, release 13.0, V13.0.88
// Based on NVVM 20.0.0
//

.version 9.0
.target sm_100
.address_size 64

	// .globl	_Z9addKernelPKfS0_Pfi

.visible .entry _Z9addKernelPKfS0_Pfi(
	.param .u64 .ptr .align 1 _Z9addKernelPKfS0_Pfi_param_0,
	.param .u64 .ptr .align 1 _Z9addKernelPKfS0_Pfi_param_1,
	.param .u64 .ptr .align 1 _Z9addKernelPKfS0_Pfi_param_2,
	.param .u32 _Z9addKernelPKfS0_Pfi_param_3
)
{
	.reg .pred 	%p<2>;
	.reg .b32 	%r<6>;
	.reg .b32 	%f<4>;
	.reg .b64 	%rd<11>;

	ld.param.u64 	%rd1, [_Z9addKernelPKfS0_Pfi_param_0];
	ld.param.u64 	%rd2, [_Z9addKernelPKfS0_Pfi_param_1];
	ld.param.u64 	%rd3, [_Z9addKernelPKfS0_Pfi_param_2];
	ld.param.u32 	%r2, [_Z9addKernelPKfS0_Pfi_param_3];
	mov.u32 	%r3, %tid.x;
	mov.u32 	%r4, %ctaid.x;
	mov.u32 	%r5, %ntid.x;
	mad.lo.s32 	%r1, %r4, %r5, %r3;
	setp.ge.s32 	%p1, %r1, %r2;
	@%p1 bra 	$L__BB0_2;
	cvta.to.global.u64 	%rd4, %rd1;
	cvta.to.global.u64 	%rd5, %rd2;
	cvta.to.global.u64 	%rd6, %rd3;
	mul.wide.s32 	%rd7, %r1, 4;
	add.s64 	%rd8, %rd4, %rd7;
	ld.global.f32 	%f1, [%rd8];
	add.s64 	%rd9, %rd5, %rd7;
	ld.global.f32 	%f2, [%rd9];
	add.f32 	%f3, %f1, %f2;
	add.s64 	%rd10, %rd6, %rd7;
	st.global.f32 	[%rd10], %f3;
$L__BB0_2:
	ret;

}


// ===== COMPILED SASS (sm_100) =====

	.target	sm_100

	.elftype	@"ET_EXEC"


//--------------------- .note.nv.tkinfo           --------------------------
	.section	.note.nv.tkinfo,"",@"SHT_NOTE"
	.sectionflags	@"SHF_NOTE_NV_TKINFO"
	.tkinfo
        /*0018*/ 	.word	0x00000002
        /*0030*/ 	.string	""
        /*0030*/ 	.string	"ptxas"
        /*0030*/ 	.string	"Cuda compilation tools, release 13.0, V13.0.88"
        /*0030*/ 	.string	"Build cuda_13.0.r13.0/compiler.36424714_0"
        /*0030*/ 	.string	"-arch sm_100 -m 64 "



//--------------------- .note.nv.cuinfo           --------------------------
	.section	.note.nv.cuinfo,"",@"SHT_NOTE"
	.sectionflags	@"SHF_NOTE_NV_CUINFO"
        /*0018*/ 	.short	0x0002
        /*001a*/ 	.short	0x0064
        /*001c*/ 	.short	0x0082
	.zero		2


//--------------------- .nv.info                  --------------------------
	.section	.nv.info,"",@"SHT_CUDA_INFO"
	.align	4


	//----- nvinfo : EIATTR_REGCOUNT
	.align		4
        /*0000*/ 	.byte	0x04, 0x2f
        /*0002*/ 	.short	(.L_1 - .L_0)
	.align		4
.L_0:
        /*0004*/ 	.word	index@(_Z9addKernelPKfS0_Pfi)
        /*0008*/ 	.word	0x0000000c


	//----- nvinfo : EIATTR_FRAME_SIZE
	.align		4
.L_1:
        /*000c*/ 	.byte	0x04, 0x11
        /*000e*/ 	.short	(.L_3 - .L_2)
	.align		4
.L_2:
        /*0010*/ 	.word	index@(_Z9addKernelPKfS0_Pfi)
        /*0014*/ 	.word	0x00000000


	//----- nvinfo : EIATTR_MIN_STACK_SIZE
	.align		4
.L_3:
        /*0018*/ 	.byte	0x04, 0x12
        /*001a*/ 	.short	(.L_5 - .L_4)
	.align		4
.L_4:
        /*001c*/ 	.word	index@(_Z9addKernelPKfS0_Pfi)
        /*0020*/ 	.word	0x00000000
.L_5:


//--------------------- .nv.compat                --------------------------
	.section	.nv.compat,"",@"SHT_CUDA_COMPAT_INFO"
	.align	4
        /*0000*/ 	.byte	0x02, 0x09, 0x00, 0x00, 0x02, 0x02, 0x01, 0x00, 0x02, 0x05, 0x05, 0x00, 0x03, 0x07, 0x01, 0x01
        /*0010*/ 	.byte	0x02, 0x03, 0x00, 0x00, 0x02, 0x06, 0x01, 0x00, 0x04, 0x0b, 0x08, 0x00, 0x09, 0x00, 0x00, 0x00
        /*0020*/ 	.byte	0x00, 0x00, 0x00, 0x00


//--------------------- .nv.info._Z9addKernelPKfS0_Pfi --------------------------
	.section	.nv.info._Z9addKernelPKfS0_Pfi,"",@"SHT_CUDA_INFO"
	.sectionflags	@""
	.align	4


	//----- nvinfo : EIATTR_CUDA_API_VERSION
	.align		4
        /*0000*/ 	.byte	0x04, 0x37
        /*0002*/ 	.short	(.L_7 - .L_6)
.L_6:
        /*0004*/ 	.word	0x00000082


	//----- nvinfo : EIATTR_KPARAM_INFO
	.align		4
.L_7:
        /*0008*/ 	.byte	0x04, 0x17
        /*000a*/ 	.short	(.L_9 - .L_8)
.L_8:
        /*000c*/ 	.word	0x00000000
        /*0010*/ 	.short	0x0003
        /*0012*/ 	.short	0x0018
        /*0014*/ 	.byte	0x00, 0xf0, 0x11, 0x00


	//----- nvinfo : EIATTR_KPARAM_INFO
	.align		4
.L_9:
        /*0018*/ 	.byte	0x04, 0x17
        /*001a*/ 	.short	(.L_11 - .L_10)
.L_10:
        /*001c*/ 	.word	0x00000000
        /*0020*/ 	.short	0x0002
        /*0022*/ 	.short	0x0010
        /*0024*/ 	.byte	0x00, 0xf5, 0x21, 0x00


	//----- nvinfo : EIATTR_KPARAM_INFO
	.align		4
.L_11:
        /*0028*/ 	.byte	0x04, 0x17
        /*002a*/ 	.short	(.L_13 - .L_12)
.L_12:
        /*002c*/ 	.word	0x00000000
        /*0030*/ 	.short	0x0001
        /*0032*/ 	.short	0x0008
        /*0034*/ 	.byte	0x00, 0xf5, 0x21, 0x00


	//----- nvinfo : EIATTR_KPARAM_INFO
	.align		4
.L_13:
        /*0038*/ 	.byte	0x04, 0x17
        /*003a*/ 	.short	(.L_15 - .L_14)
.L_14:
        /*003c*/ 	.word	0x00000000
        /*0040*/ 	.short	0x0000
        /*0042*/ 	.short	0x0000
        /*0044*/ 	.byte	0x00, 0xf5, 0x21, 0x00


	//----- nvinfo : EIATTR_SPARSE_MMA_MASK
	.align		4
.L_15:
        /*0048*/ 	.byte	0x03, 0x50
        /*004a*/ 	.short	0x0000


	//----- nvinfo : EIATTR_MAXREG_COUNT
	.align		4
        /*004c*/ 	.byte	0x03, 0x1b
        /*004e*/ 	.short	0x00ff


	//----- nvinfo : EIATTR_MERCURY_ISA_VERSION
	.align		4
        /*0050*/ 	.byte	0x03, 0x5f
        /*0052*/ 	.short	0x0101


	//----- nvinfo : EIATTR_VRC_CTA_INIT_COUNT
	.align		4
        /*0054*/ 	.byte	0x02, 0x4a
	.zero		1
	.zero		1


	//----- nvinfo : EIATTR_EXIT_INSTR_OFFSETS
	.align		4
        /*0058*/ 	.byte	0x04, 0x1c
        /*005a*/ 	.short	(.L_17 - .L_16)


	//   ....[0]....
.L_16:
        /*005c*/ 	.word	0x00000070


	//   ....[1]....
        /*0060*/ 	.word	0x00000130


	//----- nvinfo : EIATTR_CBANK_PARAM_SIZE
	.align		4
.L_17:
        /*0064*/ 	.byte	0x03, 0x19
        /*0066*/ 	.short	0x001c


	//----- nvinfo : EIATTR_PARAM_CBANK
	.align		4
        /*0068*/ 	.byte	0x04, 0x0a
        /*006a*/ 	.short	(.L_19 - .L_18)
	.align		4
.L_18:
        /*006c*/ 	.word	index@(.nv.constant0._Z9addKernelPKfS0_Pfi)
        /*0070*/ 	.short	0x0380
        /*0072*/ 	.short	0x001c


	//----- nvinfo : EIATTR_SW_WAR
	.align		4
.L_19:
        /*0074*/ 	.byte	0x04, 0x36
        /*0076*/ 	.short	(.L_21 - .L_20)
.L_20:
        /*0078*/ 	.word	0x00000008
.L_21:


//--------------------- .nv.callgraph             --------------------------
	.section	.nv.callgraph,"",@"SHT_CUDA_CALLGRAPH"
	.align	4
	.sectionentsize	8
	.align		4
        /*0000*/ 	.word	0x00000000
	.align		4
        /*0004*/ 	.word	0xffffffff
	.align		4
        /*0008*/ 	.word	0x00000000
	.align		4
        /*000c*/ 	.word	0xfffffffe
	.align		4
        /*0010*/ 	.word	0x00000000
	.align		4
        /*0014*/ 	.word	0xfffffffd
	.align		4
        /*0018*/ 	.word	0x00000000
	.align		4
        /*001c*/ 	.word	0xfffffffc


//--------------------- .text._Z9addKernelPKfS0_Pfi --------------------------
	.section	.text._Z9addKernelPKfS0_Pfi,"ax",@progbits
	.align	128
        .global         _Z9addKernelPKfS0_Pfi
        .type           _Z9addKernelPKfS0_Pfi,@function
        .size           _Z9addKernelPKfS0_Pfi,(.L_x_1 - _Z9addKernelPKfS0_Pfi)
        .other          _Z9addKernelPKfS0_Pfi,@"STO_CUDA_ENTRY STV_DEFAULT"
_Z9addKernelPKfS0_Pfi:
.text._Z9addKernelPKfS0_Pfi:
[----:B------:R-:W-:Y:S01]  /*0000*/  LDC R1, c[0x0][0x37c] ;  /* 0x0000df00ff017b82 */ /* 0x000fe20000000800 */
[----:B------:R-:W0:Y:S07]  /*0010*/  S2R R9, SR_TID.X ;  /* 0x0000000000097919 */ /* 0x000e2e0000002100 */
[----:B------:R-:W0:Y:S01]  /*0020*/  S2UR UR4, SR_CTAID.X ;  /* 0x00000000000479c3 */ /* 0x000e220000002500 */
[----:B------:R-:W1:Y:S07]  /*0030*/  LDCU UR5, c[0x0][0x398] ;  /* 0x00007300ff0577ac */ /* 0x000e6e0008000800 */
[----:B------:R-:W0:Y:S02]  /*0040*/  LDC R0, c[0x0][0x360] ;  /* 0x0000d800ff007b82 */ /* 0x000e240000000800 */
[----:B0-----:R-:W-:-:S05]  /*0050*/  IMAD R9, R0, UR4, R9 ;  /* 0x0000000400097c24 */ /* 0x001fca000f8e0209 */
[----:B-1----:R-:W-:-:S13]  /*0060*/  ISETP.GE.AND P0, PT, R9, UR5, PT ;  /* 0x0000000509007c0c */ /* 0x002fda000bf06270 */
[----:B------:R-:W-:Y:S05]  /*0070*/  @P0 EXIT ;  /* 0x000000000000094d */ /* 0x000fea0003800000 */
[----:B------:R-:W0:Y:S01]  /*0080*/  LDC.64 R2, c[0x0][0x380] ;  /* 0x0000e000ff027b82 */ /* 0x000e220000000a00 */
[----:B------:R-:W1:Y:S07]  /*0090*/  LDCU.64 UR4, c[0x0][0x358] ;  /* 0x00006b00ff0477ac */ /* 0x000e6e0008000a00 */
[----:B------:R-:W2:Y:S08]  /*00a0*/  LDC.64 R4, c[0x0][0x388] ;  /* 0x0000e200ff047b82 */ /* 0x000eb00000000a00 */
[----:B------:R-:W3:Y:S01]  /*00b0*/  LDC.64 R6, c[0x0][0x390] ;  /* 0x0000e400ff067b82 */ /* 0x000ee20000000a00 */
[----:B0-----:R-:W-:-:S06]  /*00c0*/  IMAD.WIDE R2, R9, 0x4, R2 ;  /* 0x0000000409027825 */ /* 0x001fcc00078e0202 */
[----:B-1----:R-:W4:Y:S01]  /*00d0*/  LDG.E R2, desc[UR4][R2.64] ;  /* 0x0000000402027981 */ /* 0x002f22000c1e1900 */
[----:B--2---:R-:W-:-:S06]  /*00e0*/  IMAD.WIDE R4, R9, 0x4, R4 ;  /* 0x0000000409047825 */ /* 0x004fcc00078e0204 */
[----:B------:R-:W4:Y:S01]  /*00f0*/  LDG.E R5, desc[UR4][R4.64] ;  /* 0x0000000404057981 */ /* 0x000f22000c1e1900 */
[----:B---3--:R-:W-:-:S04]  /*0100*/  IMAD.WIDE R6, R9, 0x4, R6 ;  /* 0x0000000409067825 */ /* 0x008fc800078e0206 */
[----:B----4-:R-:W-:-:S05]  /*0110*/  FADD R9, R2, R5 ;  /* 0x0000000502097221 */ /* 0x010fca0000000000 */
[----:B------:R-:W-:Y:S01]  /*0120*/  STG.E desc[UR4][R6.64], R9 ;  /* 0x0000000906007986 */ /* 0x000fe2000c101904 */
[----:B------:R-:W-:Y:S05]  /*0130*/  EXIT ;  /* 0x000000000000794d */ /* 0x000fea0003800000 */
.L_x_0:
[----:B------:R-:W-:-:S00]  /*0140*/  BRA `(.L_x_0) ;  /* 0xfffffffc00fc7947 */ /* 0x000fc0000383ffff */
[----:B------:R-:W-:-:S00]  /*0150*/  NOP ;  /* 0x0000000000007918 */ /* 0x000fc00000000000 */
        /* <DEDUP_REMOVED lines=10> */
.L_x_1:


//--------------------- .nv.shared.reserved.0     --------------------------
	.section	.nv.shared.reserved.0,"aw",@nobits
	.weak		__nv_reservedSMEM_offset_0_alias
	.size		__nv_reservedSMEM_offset_0_alias, 0, 64
	.other		__nv_reservedSMEM_offset_0_alias,@"STO_CUDA_RESERVED_SHARED STV_DEFAULT"
__nv_reservedSMEM_offset_0_alias:
	.zero		0
	.zero		64


//--------------------- .nv.constant0._Z9addKernelPKfS0_Pfi --------------------------
	.section	.nv.constant0._Z9addKernelPKfS0_Pfi,"a",@progbits
	.sectionflags	@""
	.align	4
.nv.constant0._Z9addKernelPKfS0_Pfi:
	.zero		924


//--------------------- SYMBOLS --------------------------

	.type		.nv.reservedSmem.offset0,@object
	.size		.nv.reservedSmem.offset0,0x4
